	.headerflags	@"EF_CUDA_TEXMODE_UNIFIED EF_CUDA_64BIT_ADDRESS EF_CUDA_ACCELERATORS EF_CUDA_SM90 EF_CUDA_VIRTUAL_SM(EF_CUDA_SM90)"
	.elftype	@"ET_EXEC"


//--------------------- .nv.info                  --------------------------
	.section	.nv.info,"",@"SHT_CUDA_INFO"
	.align	4


	//----- nvinfo : EIATTR_REGCOUNT
	.align		4
        /*0000*/ 	.byte	0x04, 0x2f
        /*0002*/ 	.short	(.L_1 - .L_0)
	.align		4
.L_0:
        /*0004*/ 	.word	index@(triton_poi_fused_relu_8)
        /*0008*/ 	.word	0x0000000c


	//----- nvinfo : EIATTR_MIN_STACK_SIZE
	.align		4
.L_1:
        /*000c*/ 	.byte	0x04, 0x12
        /*000e*/ 	.short	(.L_3 - .L_2)
	.align		4
.L_2:
        /*0010*/ 	.word	index@(triton_poi_fused_relu_8)
        /*0014*/ 	.word	0x00000000


	//----- nvinfo : EIATTR_FRAME_SIZE
	.align		4
.L_3:
        /*0018*/ 	.byte	0x04, 0x11
        /*001a*/ 	.short	(.L_5 - .L_4)
	.align		4
.L_4:
        /*001c*/ 	.word	index@(triton_poi_fused_relu_8)
        /*0020*/ 	.word	0x00000000


	//----- nvinfo : EIATTR_MIN_STACK_SIZE
	.align		4
.L_5:
        /*0024*/ 	.byte	0x04, 0x12
        /*0026*/ 	.short	(.L_7 - .L_6)
	.align		4
.L_6:
        /*0028*/ 	.word	index@(triton_poi_fused_relu_8)
        /*002c*/ 	.word	0x00000000
.L_7:


//--------------------- .nv.info.triton_poi_fused_relu_8 --------------------------
	.section	.nv.info.triton_poi_fused_relu_8,"",@"SHT_CUDA_INFO"
	.sectionflags	@""
	.align	4


	//----- nvinfo : EIATTR_CUDA_API_VERSION
	.align		4
        /*0000*/ 	.byte	0x04, 0x37
        /*0002*/ 	.short	(.L_9 - .L_8)
.L_8:
        /*0004*/ 	.word	0x0000007c


	//----- nvinfo : EIATTR_KPARAM_INFO
	.align		4
.L_9:
        /*0008*/ 	.byte	0x04, 0x17
        /*000a*/ 	.short	(.L_11 - .L_10)
.L_10:
        /*000c*/ 	.word	0x00000000
        /*0010*/ 	.short	0x0002
        /*0012*/ 	.short	0x0010
        /*0014*/ 	.byte	0x00, 0xf0, 0x11, 0x00


	//----- nvinfo : EIATTR_KPARAM_INFO
	.align		4
.L_11:
        /*0018*/ 	.byte	0x04, 0x17
        /*001a*/ 	.short	(.L_13 - .L_12)
.L_12:
        /*001c*/ 	.word	0x00000000
        /*0020*/ 	.short	0x0001
        /*0022*/ 	.short	0x0008
        /*0024*/ 	.byte	0x00, 0xf4, 0x21, 0x00


	//----- nvinfo : EIATTR_KPARAM_INFO
	.align		4
.L_13:
        /*0028*/ 	.byte	0x04, 0x17
        /*002a*/ 	.short	(.L_15 - .L_14)
.L_14:
        /*002c*/ 	.word	0x00000000
        /*0030*/ 	.short	0x0000
        /*0032*/ 	.short	0x0000
        /*0034*/ 	.byte	0x00, 0xf4, 0x21, 0x00


	//----- nvinfo : EIATTR_SPARSE_MMA_MASK
	.align		4
.L_15:
        /*0038*/ 	.byte	0x03, 0x50
        /*003a*/ 	.short	0x0000


	//----- nvinfo : EIATTR_MAXREG_COUNT
	.align		4
        /*003c*/ 	.byte	0x03, 0x1b
        /*003e*/ 	.short	0x00ff


	//----- nvinfo : EIATTR_EXIT_INSTR_OFFSETS
	.align		4
        /*0040*/ 	.byte	0x04, 0x1c
        /*0042*/ 	.short	(.L_17 - .L_16)


	//   ....[0]....
.L_16:
        /*0044*/ 	.word	0x00000190


	//----- nvinfo : EIATTR_REQNTID
	.align		4
.L_17:
        /*0048*/ 	.byte	0x04, 0x10
        /*004a*/ 	.short	(.L_19 - .L_18)
.L_18:
        /*004c*/ 	.word	0x00000080
        /*0050*/ 	.word	0x00000001
        /*0054*/ 	.word	0x00000001


	//----- nvinfo : EIATTR_CBANK_PARAM_SIZE
	.align		4
.L_19:
        /*0058*/ 	.byte	0x03, 0x19
        /*005a*/ 	.short	0x0014


	//----- nvinfo : EIATTR_PARAM_CBANK
	.align		4
        /*005c*/ 	.byte	0x04, 0x0a
        /*005e*/ 	.short	(.L_21 - .L_20)
	.align		4
.L_20:
        /*0060*/ 	.word	index@(.nv.constant0.triton_poi_fused_relu_8)
        /*0064*/ 	.short	0x0210
        /*0066*/ 	.short	0x0014


	//----- nvinfo : EIATTR_SW_WAR
	.align		4
.L_21:
        /*0068*/ 	.byte	0x04, 0x36
        /*006a*/ 	.short	(.L_23 - .L_22)
.L_22:
        /*006c*/ 	.word	0x00000008
.L_23:


//--------------------- .nv.callgraph             --------------------------
	.section	.nv.callgraph,"",@"SHT_CUDA_CALLGRAPH"
	.align	4
	.sectionentsize	8
	.align		4
        /*0000*/ 	.word	0x00000000
	.align		4
        /*0004*/ 	.word	0xffffffff
	.align		4
        /*0008*/ 	.word	0x00000000
	.align		4
        /*000c*/ 	.word	0xfffffffe
	.align		4
        /*0010*/ 	.word	0x00000000
	.align		4
        /*0014*/ 	.word	0xfffffffd
	.align		4
        /*0018*/ 	.word	0x00000000
	.align		4
        /*001c*/ 	.word	0xfffffffc


//--------------------- .text.triton_poi_fused_relu_8 --------------------------
	.section	.text.triton_poi_fused_relu_8,"ax",@progbits
	.align	128
        .global         triton_poi_fused_relu_8
        .type           triton_poi_fused_relu_8,@function
        .size           triton_poi_fused_relu_8,(.L_x_1 - triton_poi_fused_relu_8)
        .other          triton_poi_fused_relu_8,@"STO_CUDA_ENTRY STV_DEFAULT"
triton_poi_fused_relu_8:
.text.triton_poi_fused_relu_8:
[----:B------:R-:W-:Y:S01]  /*0000*/  LDC R1, c[0x0][0x28] ;  /* 0x00000a00ff017b82 */ /* 0x000fe20000000800 */
[----:B------:R-:W1:Y:S07]  /*0010*/  S2R R0, SR_TID.X ;  /* 0x0000000000007919 */ /* 0x000e6e0000002100 */
[----:B------:R-:W2:Y:S01]  /*0020*/  LDC.64 R4, c[0x0][0x218] ;  /* 0x00008600ff047b82 */ /* 0x000ea20000000a00 */
[----:B------:R-:W-:Y:S01]  /*0030*/  ULDC.64 UR4, c[0x0][0x208] ;  /* 0x0000820000047ab9 */ /* 0x000fe20000000a00 */
[----:B------:R-:W3:Y:S06]  /*0040*/  S2R R7, SR_CTAID.X ;  /* 0x0000000000077919 */ /* 0x000eec0000002500 */
[----:B------:R-:W4:Y:S01]  /*0050*/  LDC.64 R2, c[0x0][0x210] ;  /* 0x00008400ff027b82 */ /* 0x000f220000000a00 */
[----:B-1----:R-:W-:Y:S01]  /*0060*/  IMAD.SHL.U32 R0, R0, 0x2, RZ ;  /* 0x0000000200007824 */ /* 0x002fe200078e00ff */
[----:B---3--:R-:W-:-:S04]  /*0070*/  SHF.R.S32.HI R6, RZ, 0x17, R7 ;  /* 0x00000017ff067819 */ /* 0x008fc80000011407 */
[----:B------:R-:W-:-:S05]  /*0080*/  LOP3.LUT R0, R0, 0xfe, RZ, 0xc0, !PT ;  /* 0x000000fe00007812 */ /* 0x000fca00078ec0ff */
[----:B------:R-:W-:Y:S01]  /*0090*/  IMAD R7, R7, 0x100, R0 ;  /* 0x0000010007077824 */ /* 0x000fe200078e0200 */
[----:B------:R-:W-:-:S03]  /*00a0*/  SGXT R0, R6, 0x1 ;  /* 0x000000010600781a */ /* 0x000fc60000000200 */
[----:B----4-:R-:W-:Y:S01]  /*00b0*/  IMAD.WIDE R2, R7, 0x4, R2 ;  /* 0x0000000407027825 */ /* 0x010fe200078e0202 */
[----:B------:R-:W-:-:S04]  /*00c0*/  LEA.HI R0, R0, R7, RZ, 0xb ;  /* 0x0000000700007211 */ /* 0x000fc800078f58ff */
[----:B------:R-:W-:-:S05]  /*00d0*/  LOP3.LUT R0, R0, 0xfffff800, RZ, 0xc0, !PT ;  /* 0xfffff80000007812 */ /* 0x000fca00078ec0ff */
[----:B------:R-:W-:Y:S02]  /*00e0*/  IMAD.IADD R9, R7, 0x1, -R0 ;  /* 0x0000000107097824 */ /* 0x000fe400078e0a00 */
[----:B------:R-:W3:Y:S02]  /*00f0*/  LDG.E.64 R6, desc[UR4][R2.64] ;  /* 0x0000000402067981 */ /* 0x000ee4000c1e1b00 */
[----:B--2---:R-:W-:-:S06]  /*0100*/  IMAD.WIDE R4, R9, 0x4, R4 ;  /* 0x0000000409047825 */ /* 0x004fcc00078e0204 */
[----:B------:R-:W3:Y:S02]  /*0110*/  LDG.E.EL.64 R4, desc[UR4][R4.64] ;  /* 0x0000000404047981 */ /* 0x000ee4000c2e1b00 */
[C---:B---3--:R-:W-:Y:S01]  /*0120*/  FSETP.GEU.AND P0, PT, R6.reuse, -R4, PT ;  /* 0x800000040600720b */ /* 0x048fe20003f0e000 */
[----:B------:R-:W-:Y:S01]  /*0130*/  FADD R6, R6, R4 ;  /* 0x0000000406067221 */ /* 0x000fe20000000000 */
[C---:B------:R-:W-:Y:S01]  /*0140*/  FADD R0, R7.reuse, R5 ;  /* 0x0000000507007221 */ /* 0x040fe20000000000 */
[----:B------:R-:W-:-:S03]  /*0150*/  FSETP.GEU.AND P1, PT, R7, -R5, PT ;  /* 0x800000050700720b */ /* 0x000fc60003f2e000 */
[----:B------:R-:W-:Y:S02]  /*0160*/  FSEL R6, R6, RZ, P0 ;  /* 0x000000ff06067208 */ /* 0x000fe40000000000 */
[----:B------:R-:W-:-:S05]  /*0170*/  FSEL R7, R0, RZ, P1 ;  /* 0x000000ff00077208 */ /* 0x000fca0000800000 */
[----:B------:R-:W-:Y:S01]  /*0180*/  STG.E.64 desc[UR4][R2.64], R6 ;  /* 0x0000000602007986 */ /* 0x000fe2000c101b04 */
[----:B------:R-:W-:Y:S05]  /*0190*/  EXIT ;  /* 0x000000000000794d */ /* 0x000fea0003800000 */
.L_x_0:
[----:B------:R-:W-:-:S00]  /*01a0*/  BRA `(.L_x_0) ;  /* 0xfffffffc00fc7947 */ /* 0x000fc0000383ffff */
[----:B------:R-:W-:-:S00]  /*01b0*/  NOP ;  /* 0x0000000000007918 */ /* 0x000fc00000000000 */
        /* <DEDUP_REMOVED lines=12> */
.L_x_1:


//--------------------- .nv.constant0.triton_poi_fused_relu_8 --------------------------
	.section	.nv.constant0.triton_poi_fused_relu_8,"a",@progbits
	.sectionflags	@""
	.align	4
.nv.constant0.triton_poi_fused_relu_8:
	.zero		548
